//
// Generated by NVIDIA NVVM Compiler
//
// Compiler Build ID: CL-36424714
// Cuda compilation tools, release 13.0, V13.0.88
// Based on NVVM 20.0.0
//

.version 9.0
.target sm_100
.address_size 64

	// .globl	_Z2dlPi

.visible .entry _Z2dlPi(
	.param .u64 .ptr .align 1 _Z2dlPi_param_0
)
{
	.reg .pred 	%p<4>;
	.reg .b32 	%r<11>;
	.reg .b64 	%rd<7>;

	ld.param.u64 	%rd4, [_Z2dlPi_param_0];
	cvta.to.global.u64 	%rd1, %rd4;
	mov.u32 	%r4, %tid.x;
	mov.u32 	%r5, %ctaid.x;
	mov.u32 	%r6, %ntid.x;
	mad.lo.s32 	%r1, %r5, %r6, %r4;
	setp.lt.s32 	%p1, %r1, 32;
	@%p1 bra 	$L__BB0_4;
	mul.wide.u32 	%rd6, %r1, 4;
	add.s64 	%rd2, %rd1, %rd6;
	ld.global.u32 	%r2, [%rd2];
	and.b32  	%r9, %r2, 1;
	setp.eq.b32 	%p3, %r9, 1;
	@%p3 bra 	$L__BB0_3;
	add.s32 	%r10, %r2, 1;
	st.global.u32 	[%rd2], %r10;
$L__BB0_3:
	bar.sync 	0;
	bra.uni 	$L__BB0_7;
$L__BB0_4:
	mul.wide.s32 	%rd5, %r1, 4;
	add.s64 	%rd3, %rd1, %rd5;
	ld.global.u32 	%r3, [%rd3];
	and.b32  	%r7, %r3, -2147483647;
	setp.ne.s32 	%p2, %r7, 1;
	@%p2 bra 	$L__BB0_6;
	add.s32 	%r8, %r3, -1;
	st.global.u32 	[%rd3], %r8;
$L__BB0_6:
	bar.sync 	0;
$L__BB0_7:
	ret;

}


// ===== COMPILED SASS (sm_100) =====

	.target	sm_100

	.elftype	@"ET_EXEC"


//--------------------- .note.nv.tkinfo           --------------------------
	.section	.note.nv.tkinfo,"",@"SHT_NOTE"
	.sectionflags	@"SHF_NOTE_NV_TKINFO"
	.tkinfo
        /*0018*/ 	.word	0x00000002
        /*0030*/ 	.string	""
        /*0030*/ 	.string	"ptxas"
        /*0030*/ 	.string	"Cuda compilation tools, release 13.0, V13.0.88"
        /*0030*/ 	.string	"Build cuda_13.0.r13.0/compiler.36424714_0"
        /*0030*/ 	.string	"-arch sm_100 -m 64 "



//--------------------- .note.nv.cuinfo           --------------------------
	.section	.note.nv.cuinfo,"",@"SHT_NOTE"
	.sectionflags	@"SHF_NOTE_NV_CUINFO"
        /*0018*/ 	.short	0x0002
        /*001a*/ 	.short	0x0064
        /*001c*/ 	.short	0x0082
	.zero		2


//--------------------- .nv.info                  --------------------------
	.section	.nv.info,"",@"SHT_CUDA_INFO"
	.align	4


	//----- nvinfo : EIATTR_REGCOUNT
	.align		4
        /*0000*/ 	.byte	0x04, 0x2f
        /*0002*/ 	.short	(.L_1 - .L_0)
	.align		4
.L_0:
        /*0004*/ 	.word	index@(_Z2dlPi)
        /*0008*/ 	.word	0x00000008


	//----- nvinfo : EIATTR_FRAME_SIZE
	.align		4
.L_1:
        /*000c*/ 	.byte	0x04, 0x11
        /*000e*/ 	.short	(.L_3 - .L_2)
	.align		4
.L_2:
        /*0010*/ 	.word	index@(_Z2dlPi)
        /*0014*/ 	.word	0x00000000


	//----- nvinfo : EIATTR_MIN_STACK_SIZE
	.align		4
.L_3:
        /*0018*/ 	.byte	0x04, 0x12
        /*001a*/ 	.short	(.L_5 - .L_4)
	.align		4
.L_4:
        /*001c*/ 	.word	index@(_Z2dlPi)
        /*0020*/ 	.word	0x00000000
.L_5:


//--------------------- .nv.compat                --------------------------
	.section	.nv.compat,"",@"SHT_CUDA_COMPAT_INFO"
	.align	4
        /*0000*/ 	.byte	0x02, 0x09, 0x00, 0x00, 0x02, 0x02, 0x01, 0x00, 0x02, 0x05, 0x05, 0x00, 0x03, 0x07, 0x01, 0x01
        /*0010*/ 	.byte	0x02, 0x03, 0x00, 0x00, 0x02, 0x06, 0x01, 0x00, 0x04, 0x0b, 0x08, 0x00, 0x09, 0x00, 0x00, 0x00
        /*0020*/ 	.byte	0x00, 0x00, 0x00, 0x00


//--------------------- .nv.info._Z2dlPi          --------------------------
	.section	.nv.info._Z2dlPi,"",@"SHT_CUDA_INFO"
	.sectionflags	@""
	.align	4


	//----- nvinfo : EIATTR_CUDA_API_VERSION
	.align		4
        /*0000*/ 	.byte	0x04, 0x37
        /*0002*/ 	.short	(.L_7 - .L_6)
.L_6:
        /*0004*/ 	.word	0x00000082


	//----- nvinfo : EIATTR_KPARAM_INFO
	.align		4
.L_7:
        /*0008*/ 	.byte	0x04, 0x17
        /*000a*/ 	.short	(.L_9 - .L_8)
.L_8:
        /*000c*/ 	.word	0x00000000
        /*0010*/ 	.short	0x0000
        /*0012*/ 	.short	0x0000
        /*0014*/ 	.byte	0x00, 0xf5, 0x21, 0x00


	//----- nvinfo : EIATTR_SPARSE_MMA_MASK
	.align		4
.L_9:
        /*0018*/ 	.byte	0x03, 0x50
        /*001a*/ 	.short	0x0000


	//----- nvinfo : EIATTR_MAXREG_COUNT
	.align		4
        /*001c*/ 	.byte	0x03, 0x1b
        /*001e*/ 	.short	0x00ff


	//----- nvinfo : EIATTR_NUM_BARRIERS
	.align		4
        /*0020*/ 	.byte	0x02, 0x4c
        /*0022*/ 	.byte	0x01
	.zero		1


	//----- nvinfo : EIATTR_MERCURY_ISA_VERSION
	.align		4
        /*0024*/ 	.byte	0x03, 0x5f
        /*0026*/ 	.short	0x0101


	//----- nvinfo : EIATTR_VRC_CTA_INIT_COUNT
	.align		4
        /*0028*/ 	.byte	0x02, 0x4a
	.zero		1
	.zero		1


	//----- nvinfo : EIATTR_EXIT_INSTR_OFFSETS
	.align		4
        /*002c*/ 	.byte	0x04, 0x1c
        /*002e*/ 	.short	(.L_11 - .L_10)


	//   ....[0]....
.L_10:
        /*0030*/ 	.word	0x00000110


	//   ....[1]....
        /*0034*/ 	.word	0x000001b0


	//----- nvinfo : EIATTR_CRS_STACK_SIZE
	.align		4
.L_11:
        /*0038*/ 	.byte	0x04, 0x1e
        /*003a*/ 	.short	(.L_13 - .L_12)
.L_12:
        /*003c*/ 	.word	0x00000000


	//----- nvinfo : EIATTR_CBANK_PARAM_SIZE
	.align		4
.L_13:
        /*0040*/ 	.byte	0x03, 0x19
        /*0042*/ 	.short	0x0008


	//----- nvinfo : EIATTR_PARAM_CBANK
	.align		4
        /*0044*/ 	.byte	0x04, 0x0a
        /*0046*/ 	.short	(.L_15 - .L_14)
	.align		4
.L_14:
        /*0048*/ 	.word	index@(.nv.constant0._Z2dlPi)
        /*004c*/ 	.short	0x0380
        /*004e*/ 	.short	0x0008


	//----- nvinfo : EIATTR_SW_WAR
	.align		4
.L_15:
        /*0050*/ 	.byte	0x04, 0x36
        /*0052*/ 	.short	(.L_17 - .L_16)
.L_16:
        /*0054*/ 	.word	0x00000008
.L_17:


//--------------------- .nv.callgraph             --------------------------
	.section	.nv.callgraph,"",@"SHT_CUDA_CALLGRAPH"
	.align	4
	.sectionentsize	8
	.align		4
        /*0000*/ 	.word	0x00000000
	.align		4
        /*0004*/ 	.word	0xffffffff
	.align		4
        /*0008*/ 	.word	0x00000000
	.align		4
        /*000c*/ 	.word	0xfffffffe
	.align		4
        /*0010*/ 	.word	0x00000000
	.align		4
        /*0014*/ 	.word	0xfffffffd
	.align		4
        /*0018*/ 	.word	0x00000000
	.align		4
        /*001c*/ 	.word	0xfffffffc


//--------------------- .text._Z2dlPi             --------------------------
	.section	.text._Z2dlPi,"ax",@progbits
	.align	128
        .global         _Z2dlPi
        .type           _Z2dlPi,@function
        .size           _Z2dlPi,(.L_x_2 - _Z2dlPi)
        .other          _Z2dlPi,@"STO_CUDA_ENTRY STV_DEFAULT"
_Z2dlPi:
.text._Z2dlPi:
[----:B------:R-:W-:Y:S01]  /*0000*/  LDC R1, c[0x0][0x37c] ;  /* 0x0000df00ff017b82 */ /* 0x000fe20000000800 */
[----:B------:R-:W0:Y:S07]  /*0010*/  S2R R5, SR_TID.X ;  /* 0x0000000000057919 */ /* 0x000e2e0000002100 */
[----:B------:R-:W0:Y:S08]  /*0020*/  S2UR UR4, SR_CTAID.X ;  /* 0x00000000000479c3 */ /* 0x000e300000002500 */
[----:B------:R-:W0:Y:S02]  /*0030*/  LDC R0, c[0x0][0x360] ;  /* 0x0000d800ff007b82 */ /* 0x000e240000000800 */
[----:B0-----:R-:W-:Y:S01]  /*0040*/  IMAD R5, R0, UR4, R5 ;  /* 0x0000000400057c24 */ /* 0x001fe2000f8e0205 */
[----:B------:R-:W0:Y:S04]  /*0050*/  LDCU.64 UR4, c[0x0][0x358] ;  /* 0x00006b00ff0477ac */ /* 0x000e280008000a00 */
[----:B------:R-:W-:-:S13]  /*0060*/  ISETP.GE.AND P0, PT, R5, 0x20, PT ;  /* 0x000000200500780c */ /* 0x000fda0003f06270 */
[----:B------:R-:W-:Y:S05]  /*0070*/  @!P0 BRA `(.L_x_0) ;  /* 0x0000000000288947 */ /* 0x000fea0003800000 */
[----:B------:R-:W1:Y:S02]  /*0080*/  LDC.64 R2, c[0x0][0x380] ;  /* 0x0000e000ff027b82 */ /* 0x000e640000000a00 */
[----:B-1----:R-:W-:-:S05]  /*0090*/  IMAD.WIDE.U32 R2, R5, 0x4, R2 ;  /* 0x0000000405027825 */ /* 0x002fca00078e0002 */
[----:B0-----:R-:W2:Y:S01]  /*00a0*/  LDG.E R0, desc[UR4][R2.64] ;  /* 0x0000000402007981 */ /* 0x001ea2000c1e1900 */
[----:B------:R-:W-:Y:S05]  /*00b0*/  WARPSYNC.ALL ;  /* 0x0000000000007948 */ /* 0x000fea0003800000 */
[----:B--2---:R-:W-:-:S04]  /*00c0*/  LOP3.LUT R4, R0, 0x1, RZ, 0xc0, !PT ;  /* 0x0000000100047812 */ /* 0x004fc800078ec0ff */
[----:B------:R-:W-:-:S13]  /*00d0*/  ISETP.NE.U32.AND P0, PT, R4, 0x1, PT ;  /* 0x000000010400780c */ /* 0x000fda0003f05070 */
[----:B------:R-:W-:-:S05]  /*00e0*/  @P0 VIADD R5, R0, 0x1 ;  /* 0x0000000100050836 */ /* 0x000fca0000000000 */
[----:B------:R-:W-:Y:S01]  /*00f0*/  @P0 STG.E desc[UR4][R2.64], R5 ;  /* 0x0000000502000986 */ /* 0x000fe2000c101904 */
[----:B------:R-:W-:Y:S06]  /*0100*/  BAR.SYNC.DEFER_BLOCKING 0x0 ;  /* 0x0000000000007b1d */ /* 0x000fec0000010000 */
[----:B------:R-:W-:Y:S05]  /*0110*/  EXIT ;  /* 0x000000000000794d */ /* 0x000fea0003800000 */
.L_x_0:
[----:B------:R-:W1:Y:S02]  /*0120*/  LDC.64 R2, c[0x0][0x380] ;  /* 0x0000e000ff027b82 */ /* 0x000e640000000a00 */
[----:B-1----:R-:W-:-:S05]  /*0130*/  IMAD.WIDE R2, R5, 0x4, R2 ;  /* 0x0000000405027825 */ /* 0x002fca00078e0202 */
[----:B0-----:R-:W2:Y:S01]  /*0140*/  LDG.E R0, desc[UR4][R2.64] ;  /* 0x0000000402007981 */ /* 0x001ea2000c1e1900 */
[----:B------:R-:W-:Y:S05]  /*0150*/  WARPSYNC.ALL ;  /* 0x0000000000007948 */ /* 0x000fea0003800000 */
[----:B--2---:R-:W-:-:S04]  /*0160*/  LOP3.LUT R4, R0, 0x80000001, RZ, 0xc0, !PT ;  /* 0x8000000100047812 */ /* 0x004fc800078ec0ff */
[----:B------:R-:W-:-:S13]  /*0170*/  ISETP.NE.AND P0, PT, R4, 0x1, PT ;  /* 0x000000010400780c */ /* 0x000fda0003f05270 */
[----:B------:R-:W-:-:S05]  /*0180*/  @!P0 VIADD R5, R0, 0xffffffff ;  /* 0xffffffff00058836 */ /* 0x000fca0000000000 */
[----:B------:R-:W-:Y:S01]  /*0190*/  @!P0 STG.E desc[UR4][R2.64], R5 ;  /* 0x0000000502008986 */ /* 0x000fe2000c101904 */
[----:B------:R-:W-:Y:S06]  /*01a0*/  BAR.SYNC.DEFER_BLOCKING 0x0 ;  /* 0x0000000000007b1d */ /* 0x000fec0000010000 */
[----:B------:R-:W-:Y:S05]  /*01b0*/  EXIT ;  /* 0x000000000000794d */ /* 0x000fea0003800000 */
.L_x_1:
[----:B------:R-:W-:-:S00]  /*01c0*/  BRA `(.L_x_1) ;  /* 0xfffffffc00fc7947 */ /* 0x000fc0000383ffff */
[----:B------:R-:W-:-:S00]  /*01d0*/  NOP ;  /* 0x0000000000007918 */ /* 0x000fc00000000000 */
        /* <DEDUP_REMOVED lines=10> */
.L_x_2:


//--------------------- .nv.shared.reserved.0     --------------------------
	.section	.nv.shared.reserved.0,"aw",@nobits
	.weak		__nv_reservedSMEM_offset_0_alias
	.size		__nv_reservedSMEM_offset_0_alias, 0, 64
	.other		__nv_reservedSMEM_offset_0_alias,@"STO_CUDA_RESERVED_SHARED STV_DEFAULT"
__nv_reservedSMEM_offset_0_alias:
	.zero		0
	.zero		64


//--------------------- .nv.constant0._Z2dlPi     --------------------------
	.section	.nv.constant0._Z2dlPi,"a",@progbits
	.sectionflags	@""
	.align	4
.nv.constant0._Z2dlPi:
	.zero		904


//--------------------- SYMBOLS --------------------------

	.type		.nv.reservedSmem.offset0,@object
	.size		.nv.reservedSmem.offset0,0x4
